	.headerflags	@"EF_CUDA_TEXMODE_UNIFIED EF_CUDA_64BIT_ADDRESS EF_CUDA_ACCELERATORS EF_CUDA_SM90 EF_CUDA_VIRTUAL_SM(EF_CUDA_SM90)"
	.elftype	@"ET_EXEC"


//--------------------- .nv.info                  --------------------------
	.section	.nv.info,"",@"SHT_CUDA_INFO"
	.align	4


	//----- nvinfo : EIATTR_REGCOUNT
	.align		4
        /*0000*/ 	.byte	0x04, 0x2f
        /*0002*/ 	.short	(.L_1 - .L_0)
	.align		4
.L_0:
        /*0004*/ 	.word	index@(triton_poi_fused_add_2)
        /*0008*/ 	.word	0x00000018


	//----- nvinfo : EIATTR_MIN_STACK_SIZE
	.align		4
.L_1:
        /*000c*/ 	.byte	0x04, 0x12
        /*000e*/ 	.short	(.L_3 - .L_2)
	.align		4
.L_2:
        /*0010*/ 	.word	index@(triton_poi_fused_add_2)
        /*0014*/ 	.word	0x00000000


	//----- nvinfo : EIATTR_FRAME_SIZE
	.align		4
.L_3:
        /*0018*/ 	.byte	0x04, 0x11
        /*001a*/ 	.short	(.L_5 - .L_4)
	.align		4
.L_4:
        /*001c*/ 	.word	index@(triton_poi_fused_add_2)
        /*0020*/ 	.word	0x00000000


	//----- nvinfo : EIATTR_MIN_STACK_SIZE
	.align		4
.L_5:
        /*0024*/ 	.byte	0x04, 0x12
        /*0026*/ 	.short	(.L_7 - .L_6)
	.align		4
.L_6:
        /*0028*/ 	.word	index@(triton_poi_fused_add_2)
        /*002c*/ 	.word	0x00000000
.L_7:


//--------------------- .nv.info.triton_poi_fused_add_2 --------------------------
	.section	.nv.info.triton_poi_fused_add_2,"",@"SHT_CUDA_INFO"
	.sectionflags	@""
	.align	4


	//----- nvinfo : EIATTR_CUDA_API_VERSION
	.align		4
        /*0000*/ 	.byte	0x04, 0x37
        /*0002*/ 	.short	(.L_9 - .L_8)
.L_8:
        /*0004*/ 	.word	0x0000007c


	//----- nvinfo : EIATTR_KPARAM_INFO
	.align		4
.L_9:
        /*0008*/ 	.byte	0x04, 0x17
        /*000a*/ 	.short	(.L_11 - .L_10)
.L_10:
        /*000c*/ 	.word	0x00000000
        /*0010*/ 	.short	0x0005
        /*0012*/ 	.short	0x0028
        /*0014*/ 	.byte	0x00, 0xf0, 0x11, 0x00


	//----- nvinfo : EIATTR_KPARAM_INFO
	.align		4
.L_11:
        /*0018*/ 	.byte	0x04, 0x17
        /*001a*/ 	.short	(.L_13 - .L_12)
.L_12:
        /*001c*/ 	.word	0x00000000
        /*0020*/ 	.short	0x0004
        /*0022*/ 	.short	0x0020
        /*0024*/ 	.byte	0x00, 0xf4, 0x21, 0x00


	//----- nvinfo : EIATTR_KPARAM_INFO
	.align		4
.L_13:
        /*0028*/ 	.byte	0x04, 0x17
        /*002a*/ 	.short	(.L_15 - .L_14)
.L_14:
        /*002c*/ 	.word	0x00000000
        /*0030*/ 	.short	0x0003
        /*0032*/ 	.short	0x0018
        /*0034*/ 	.byte	0x00, 0xf4, 0x21, 0x00


	//----- nvinfo : EIATTR_KPARAM_INFO
	.align		4
.L_15:
        /*0038*/ 	.byte	0x04, 0x17
        /*003a*/ 	.short	(.L_17 - .L_16)
.L_16:
        /*003c*/ 	.word	0x00000000
        /*0040*/ 	.short	0x0002
        /*0042*/ 	.short	0x0010
        /*0044*/ 	.byte	0x00, 0xf4, 0x21, 0x00


	//----- nvinfo : EIATTR_KPARAM_INFO
	.align		4
.L_17:
        /*0048*/ 	.byte	0x04, 0x17
        /*004a*/ 	.short	(.L_19 - .L_18)
.L_18:
        /*004c*/ 	.word	0x00000000
        /*0050*/ 	.short	0x0001
        /*0052*/ 	.short	0x0008
        /*0054*/ 	.byte	0x00, 0xf4, 0x21, 0x00


	//----- nvinfo : EIATTR_KPARAM_INFO
	.align		4
.L_19:
        /*0058*/ 	.byte	0x04, 0x17
        /*005a*/ 	.short	(.L_21 - .L_20)
.L_20:
        /*005c*/ 	.word	0x00000000
        /*0060*/ 	.short	0x0000
        /*0062*/ 	.short	0x0000
        /*0064*/ 	.byte	0x00, 0xf4, 0x21, 0x00


	//----- nvinfo : EIATTR_SPARSE_MMA_MASK
	.align		4
.L_21:
        /*0068*/ 	.byte	0x03, 0x50
        /*006a*/ 	.short	0x0000


	//----- nvinfo : EIATTR_MAXREG_COUNT
	.align		4
        /*006c*/ 	.byte	0x03, 0x1b
        /*006e*/ 	.short	0x00ff


	//----- nvinfo : EIATTR_EXIT_INSTR_OFFSETS
	.align		4
        /*0070*/ 	.byte	0x04, 0x1c
        /*0072*/ 	.short	(.L_23 - .L_22)


	//   ....[0]....
.L_22:
        /*0074*/ 	.word	0x00000240


	//   ....[1]....
        /*0078*/ 	.word	0x00000260


	//----- nvinfo : EIATTR_REQNTID
	.align		4
.L_23:
        /*007c*/ 	.byte	0x04, 0x10
        /*007e*/ 	.short	(.L_25 - .L_24)
.L_24:
        /*0080*/ 	.word	0x00000080
        /*0084*/ 	.word	0x00000001
        /*0088*/ 	.word	0x00000001


	//----- nvinfo : EIATTR_CBANK_PARAM_SIZE
	.align		4
.L_25:
        /*008c*/ 	.byte	0x03, 0x19
        /*008e*/ 	.short	0x002c


	//----- nvinfo : EIATTR_PARAM_CBANK
	.align		4
        /*0090*/ 	.byte	0x04, 0x0a
        /*0092*/ 	.short	(.L_27 - .L_26)
	.align		4
.L_26:
        /*0094*/ 	.word	index@(.nv.constant0.triton_poi_fused_add_2)
        /*0098*/ 	.short	0x0210
        /*009a*/ 	.short	0x002c


	//----- nvinfo : EIATTR_SW_WAR
	.align		4
.L_27:
        /*009c*/ 	.byte	0x04, 0x36
        /*009e*/ 	.short	(.L_29 - .L_28)
.L_28:
        /*00a0*/ 	.word	0x00000008
.L_29:


//--------------------- .nv.callgraph             --------------------------
	.section	.nv.callgraph,"",@"SHT_CUDA_CALLGRAPH"
	.align	4
	.sectionentsize	8
	.align		4
        /*0000*/ 	.word	0x00000000
	.align		4
        /*0004*/ 	.word	0xffffffff
	.align		4
        /*0008*/ 	.word	0x00000000
	.align		4
        /*000c*/ 	.word	0xfffffffe
	.align		4
        /*0010*/ 	.word	0x00000000
	.align		4
        /*0014*/ 	.word	0xfffffffd
	.align		4
        /*0018*/ 	.word	0x00000000
	.align		4
        /*001c*/ 	.word	0xfffffffc


//--------------------- .text.triton_poi_fused_add_2 --------------------------
	.section	.text.triton_poi_fused_add_2,"ax",@progbits
	.align	128
        .global         triton_poi_fused_add_2
        .type           triton_poi_fused_add_2,@function
        .size           triton_poi_fused_add_2,(.L_x_1 - triton_poi_fused_add_2)
        .other          triton_poi_fused_add_2,@"STO_CUDA_ENTRY STV_DEFAULT"
triton_poi_fused_add_2:
.text.triton_poi_fused_add_2:
[----:B------:R-:W0:Y:S01]  /*0000*/  LDC R1, c[0x0][0x28] ;  /* 0x00000a00ff017b82 */ /* 0x000e220000000800 */
[----:B------:R-:W1:Y:S07]  /*0010*/  S2R R0, SR_TID.X ;  /* 0x0000000000007919 */ /* 0x000e6e0000002100 */
[----:B------:R-:W2:Y:S01]  /*0020*/  LDC.64 R16, c[0x0][0x228] ;  /* 0x00008a00ff107b82 */ /* 0x000ea20000000a00 */
[----:B------:R-:W-:Y:S02]  /*0030*/  CS2R R2, SRZ ;  /* 0x0000000000027805 */ /* 0x000fe4000001ff00 */
[----:B------:R-:W-:Y:S01]  /*0040*/  CS2R R4, SRZ ;  /* 0x0000000000047805 */ /* 0x000fe2000001ff00 */
[----:B------:R-:W3:Y:S01]  /*0050*/  S2R R21, SR_CTAID.X ;  /* 0x0000000000157919 */ /* 0x000ee20000002500 */
[----:B------:R-:W-:-:S03]  /*0060*/  ULDC.64 UR4, c[0x0][0x208] ;  /* 0x0000820000047ab9 */ /* 0x000fc60000000a00 */
[----:B------:R-:W4:Y:S08]  /*0070*/  LDC.64 R18, c[0x0][0x230] ;  /* 0x00008c00ff127b82 */ /* 0x000f300000000a00 */
[----:B------:R-:W5:Y:S08]  /*0080*/  LDC.64 R14, c[0x0][0x220] ;  /* 0x00008800ff0e7b82 */ /* 0x000f700000000a00 */
[----:B------:R-:W5:Y:S01]  /*0090*/  LDC.64 R12, c[0x0][0x218] ;  /* 0x00008600ff0c7b82 */ /* 0x000f620000000a00 */
[----:B-1----:R-:W-:-:S07]  /*00a0*/  SHF.L.U32 R0, R0, 0x1, RZ ;  /* 0x0000000100007819 */ /* 0x002fce00000006ff */
[----:B------:R-:W1:Y:S01]  /*00b0*/  LDC.64 R10, c[0x0][0x210] ;  /* 0x00008400ff0a7b82 */ /* 0x000e620000000a00 */
[----:B------:R-:W-:-:S04]  /*00c0*/  LOP3.LUT R0, R0, 0xfe, RZ, 0xc0, !PT ;  /* 0x000000fe00007812 */ /* 0x000fc800078ec0ff */
[----:B---3--:R-:W-:-:S04]  /*00d0*/  LEA R21, R21, R0, 0x8 ;  /* 0x0000000015157211 */ /* 0x008fc800078e40ff */
[C---:B------:R-:W-:Y:S01]  /*00e0*/  ISETP.GE.AND P0, PT, R21.reuse, 0x100, PT ;  /* 0x000001001500780c */ /* 0x040fe20003f06270 */
[----:B--2---:R-:W-:Y:S01]  /*00f0*/  IMAD.WIDE R16, R21, 0x4, R16 ;  /* 0x0000000415107825 */ /* 0x004fe200078e0210 */
[----:B------:R-:W-:-:S03]  /*0100*/  CS2R R6, SRZ ;  /* 0x0000000000067805 */ /* 0x000fc6000001ff00 */
[----:B----4-:R-:W-:Y:S01]  /*0110*/  IMAD.WIDE R18, R21, 0x4, R18 ;  /* 0x0000000415127825 */ /* 0x010fe200078e0212 */
[----:B------:R-:W-:-:S03]  /*0120*/  CS2R R8, SRZ ;  /* 0x0000000000087805 */ /* 0x000fc6000001ff00 */
[----:B-----5:R-:W-:-:S04]  /*0130*/  IMAD.WIDE R14, R21, 0x4, R14 ;  /* 0x00000004150e7825 */ /* 0x020fc800078e020e */
[----:B------:R-:W2:Y:S01]  /*0140*/  @!P0 LDG.E.64 R2, desc[UR4][R16.64] ;  /* 0x0000000410028981 */ /* 0x000ea2000c1e1b00 */
[----:B0-----:R-:W-:-:S03]  /*0150*/  IMAD.WIDE R12, R21, 0x4, R12 ;  /* 0x00000004150c7825 */ /* 0x001fc600078e020c */
[----:B------:R-:W2:Y:S01]  /*0160*/  @!P0 LDG.E.64 R4, desc[UR4][R18.64] ;  /* 0x0000000412048981 */ /* 0x000ea2000c1e1b00 */
[----:B-1----:R-:W-:Y:S01]  /*0170*/  IMAD.WIDE R10, R21, 0x4, R10 ;  /* 0x00000004150a7825 */ /* 0x002fe200078e020a */
[----:B------:R-:W-:Y:S02]  /*0180*/  CS2R R20, SRZ ;  /* 0x0000000000147805 */ /* 0x000fe4000001ff00 */
[----:B------:R-:W3:Y:S04]  /*0190*/  @!P0 LDG.E.64 R6, desc[UR4][R14.64] ;  /* 0x000000040e068981 */ /* 0x000ee8000c1e1b00 */
[----:B------:R-:W4:Y:S04]  /*01a0*/  @!P0 LDG.E.64 R8, desc[UR4][R12.64] ;  /* 0x000000040c088981 */ /* 0x000f28000c1e1b00 */
[----:B------:R-:W5:Y:S01]  /*01b0*/  @!P0 LDG.E.64 R20, desc[UR4][R10.64] ;  /* 0x000000040a148981 */ /* 0x000f62000c1e1b00 */
[----:B--2---:R-:W-:Y:S01]  /*01c0*/  FADD R17, R4, R2 ;  /* 0x0000000204117221 */ /* 0x004fe20000000000 */
[----:B------:R-:W-:-:S03]  /*01d0*/  FADD R0, R5, R3 ;  /* 0x0000000305007221 */ /* 0x000fc60000000000 */
[----:B---3--:R-:W-:Y:S01]  /*01e0*/  FADD R17, R17, R6 ;  /* 0x0000000611117221 */ /* 0x008fe20000000000 */
[----:B------:R-:W-:-:S03]  /*01f0*/  FADD R0, R0, R7 ;  /* 0x0000000700007221 */ /* 0x000fc60000000000 */
[----:B----4-:R-:W-:Y:S01]  /*0200*/  FADD R17, R17, R8 ;  /* 0x0000000811117221 */ /* 0x010fe20000000000 */
[----:B------:R-:W-:-:S03]  /*0210*/  FADD R0, R0, R9 ;  /* 0x0000000900007221 */ /* 0x000fc60000000000 */
[----:B-----5:R-:W-:Y:S01]  /*0220*/  FADD R20, R17, R20 ;  /* 0x0000001411147221 */ /* 0x020fe20000000000 */
[----:B------:R-:W-:Y:S01]  /*0230*/  FADD R21, R0, R21 ;  /* 0x0000001500157221 */ /* 0x000fe20000000000 */
[----:B------:R-:W-:Y:S06]  /*0240*/  @P0 EXIT ;  /* 0x000000000000094d */ /* 0x000fec0003800000 */
[----:B------:R-:W-:Y:S01]  /*0250*/  STG.E.64 desc[UR4][R10.64], R20 ;  /* 0x000000140a007986 */ /* 0x000fe2000c101b04 */
[----:B------:R-:W-:Y:S05]  /*0260*/  EXIT ;  /* 0x000000000000794d */ /* 0x000fea0003800000 */
.L_x_0:
[----:B------:R-:W-:-:S00]  /*0270*/  BRA `(.L_x_0) ;  /* 0xfffffffc00fc7947 */ /* 0x000fc0000383ffff */
[----:B------:R-:W-:-:S00]  /*0280*/  NOP ;  /* 0x0000000000007918 */ /* 0x000fc00000000000 */
[----:B------:R-:W-:-:S00]  /*0290*/  NOP ;  /* 0x0000000000007918 */ /* 0x000fc00000000000 */
[----:B------:R-:W-:-:S00]  /*02a0*/  NOP ;  /* 0x0000000000007918 */ /* 0x000fc00000000000 */
[----:B------:R-:W-:-:S00]  /*02b0*/  NOP ;  /* 0x0000000000007918 */ /* 0x000fc00000000000 */
[----:B------:R-:W-:-:S00]  /*02c0*/  NOP ;  /* 0x0000000000007918 */ /* 0x000fc00000000000 */
[----:B------:R-:W-:-:S00]  /*02d0*/  NOP ;  /* 0x0000000000007918 */ /* 0x000fc00000000000 */
[----:B------:R-:W-:-:S00]  /*02e0*/  NOP ;  /* 0x0000000000007918 */ /* 0x000fc00000000000 */
[----:B------:R-:W-:-:S00]  /*02f0*/  NOP ;  /* 0x0000000000007918 */ /* 0x000fc00000000000 */
.L_x_1:


//--------------------- .nv.constant0.triton_poi_fused_add_2 --------------------------
	.section	.nv.constant0.triton_poi_fused_add_2,"a",@progbits
	.sectionflags	@""
	.align	4
.nv.constant0.triton_poi_fused_add_2:
	.zero		572
